//
// Generated by NVIDIA NVVM Compiler
//
// Compiler Build ID: CL-36424714
// Cuda compilation tools, release 13.0, V13.0.88
// Based on NVVM 20.0.0
//

.version 9.0
.target sm_100
.address_size 64

	// .globl	_Z20matrixMultiplyKernelPfS_S_iii
// _ZZ20matrixMultiplyKernelPfS_S_iiiE2As has been demoted
// _ZZ20matrixMultiplyKernelPfS_S_iiiE2Bs has been demoted

.visible .entry _Z20matrixMultiplyKernelPfS_S_iii(
	.param .u64 .ptr .align 1 _Z20matrixMultiplyKernelPfS_S_iii_param_0,
	.param .u64 .ptr .align 1 _Z20matrixMultiplyKernelPfS_S_iii_param_1,
	.param .u64 .ptr .align 1 _Z20matrixMultiplyKernelPfS_S_iii_param_2,
	.param .u32 _Z20matrixMultiplyKernelPfS_S_iii_param_3,
	.param .u32 _Z20matrixMultiplyKernelPfS_S_iii_param_4,
	.param .u32 _Z20matrixMultiplyKernelPfS_S_iii_param_5
)
{
	.reg .pred 	%p<12>;
	.reg .b32 	%r<43>;
	.reg .b32 	%f<111>;
	.reg .b64 	%rd<13>;
	// demoted variable
	.shared .align 4 .b8 _ZZ20matrixMultiplyKernelPfS_S_iiiE2As[4096];
	// demoted variable
	.shared .align 4 .b8 _ZZ20matrixMultiplyKernelPfS_S_iiiE2Bs[4096];
	ld.param.u64 	%rd4, [_Z20matrixMultiplyKernelPfS_S_iii_param_0];
	ld.param.u64 	%rd5, [_Z20matrixMultiplyKernelPfS_S_iii_param_1];
	ld.param.u64 	%rd6, [_Z20matrixMultiplyKernelPfS_S_iii_param_2];
	ld.param.u32 	%r24, [_Z20matrixMultiplyKernelPfS_S_iii_param_3];
	ld.param.u32 	%r25, [_Z20matrixMultiplyKernelPfS_S_iii_param_4];
	ld.param.u32 	%r26, [_Z20matrixMultiplyKernelPfS_S_iii_param_5];
	mov.u32 	%r27, %ctaid.y;
	shl.b32 	%r28, %r27, 5;
	mov.u32 	%r40, %tid.y;
	add.s32 	%r2, %r28, %r40;
	mov.u32 	%r29, %ctaid.x;
	shl.b32 	%r3, %r29, 5;
	mov.u32 	%r38, %tid.x;
	add.s32 	%r5, %r3, %r38;
	setp.lt.s32 	%p1, %r25, 1;
	mov.f32 	%f110, 0f00000000;
	@%p1 bra 	$L__BB0_7;
	add.s32 	%r30, %r25, 31;
	shr.u32 	%r31, %r30, 5;
	shl.b32 	%r32, %r40, 7;
	mov.u32 	%r33, _ZZ20matrixMultiplyKernelPfS_S_iiiE2As;
	add.s32 	%r6, %r33, %r32;
	shl.b32 	%r34, %r38, 2;
	add.s32 	%r7, %r6, %r34;
	mov.u32 	%r35, _ZZ20matrixMultiplyKernelPfS_S_iiiE2Bs;
	add.s32 	%r9, %r35, %r34;
	add.s32 	%r8, %r9, %r32;
	neg.s32 	%r42, %r31;
	mad.lo.s32 	%r36, %r40, %r26, %r38;
	add.s32 	%r41, %r36, %r3;
	shl.b32 	%r12, %r26, 5;
	mad.lo.s32 	%r39, %r25, %r2, %r38;
	cvta.to.global.u64 	%rd1, %rd4;
	cvta.to.global.u64 	%rd2, %rd5;
	mov.f32 	%f110, 0f00000000;
$L__BB0_2:
	setp.ge.s32 	%p2, %r2, %r24;
	mul.wide.s32 	%rd7, %r39, 4;
	add.s64 	%rd3, %rd1, %rd7;
	setp.ge.s32 	%p3, %r38, %r25;
	mov.f32 	%f108, 0f00000000;
	or.pred  	%p4, %p2, %p3;
	@%p4 bra 	$L__BB0_4;
	ld.global.f32 	%f108, [%rd3];
$L__BB0_4:
	setp.ge.s32 	%p5, %r5, %r26;
	st.shared.f32 	[%r7], %f108;
	setp.ge.s32 	%p6, %r40, %r25;
	mov.f32 	%f109, 0f00000000;
	or.pred  	%p7, %p5, %p6;
	@%p7 bra 	$L__BB0_6;
	mul.wide.s32 	%rd8, %r41, 4;
	add.s64 	%rd9, %rd2, %rd8;
	ld.global.f32 	%f109, [%rd9];
$L__BB0_6:
	st.shared.f32 	[%r8], %f109;
	bar.sync 	0;
	ld.shared.f32 	%f12, [%r6];
	ld.shared.f32 	%f13, [%r9];
	fma.rn.f32 	%f14, %f12, %f13, %f110;
	ld.shared.f32 	%f15, [%r6+4];
	ld.shared.f32 	%f16, [%r9+128];
	fma.rn.f32 	%f17, %f15, %f16, %f14;
	ld.shared.f32 	%f18, [%r6+8];
	ld.shared.f32 	%f19, [%r9+256];
	fma.rn.f32 	%f20, %f18, %f19, %f17;
	ld.shared.f32 	%f21, [%r6+12];
	ld.shared.f32 	%f22, [%r9+384];
	fma.rn.f32 	%f23, %f21, %f22, %f20;
	ld.shared.f32 	%f24, [%r6+16];
	ld.shared.f32 	%f25, [%r9+512];
	fma.rn.f32 	%f26, %f24, %f25, %f23;
	ld.shared.f32 	%f27, [%r6+20];
	ld.shared.f32 	%f28, [%r9+640];
	fma.rn.f32 	%f29, %f27, %f28, %f26;
	ld.shared.f32 	%f30, [%r6+24];
	ld.shared.f32 	%f31, [%r9+768];
	fma.rn.f32 	%f32, %f30, %f31, %f29;
	ld.shared.f32 	%f33, [%r6+28];
	ld.shared.f32 	%f34, [%r9+896];
	fma.rn.f32 	%f35, %f33, %f34, %f32;
	ld.shared.f32 	%f36, [%r6+32];
	ld.shared.f32 	%f37, [%r9+1024];
	fma.rn.f32 	%f38, %f36, %f37, %f35;
	ld.shared.f32 	%f39, [%r6+36];
	ld.shared.f32 	%f40, [%r9+1152];
	fma.rn.f32 	%f41, %f39, %f40, %f38;
	ld.shared.f32 	%f42, [%r6+40];
	ld.shared.f32 	%f43, [%r9+1280];
	fma.rn.f32 	%f44, %f42, %f43, %f41;
	ld.shared.f32 	%f45, [%r6+44];
	ld.shared.f32 	%f46, [%r9+1408];
	fma.rn.f32 	%f47, %f45, %f46, %f44;
	ld.shared.f32 	%f48, [%r6+48];
	ld.shared.f32 	%f49, [%r9+1536];
	fma.rn.f32 	%f50, %f48, %f49, %f47;
	ld.shared.f32 	%f51, [%r6+52];
	ld.shared.f32 	%f52, [%r9+1664];
	fma.rn.f32 	%f53, %f51, %f52, %f50;
	ld.shared.f32 	%f54, [%r6+56];
	ld.shared.f32 	%f55, [%r9+1792];
	fma.rn.f32 	%f56, %f54, %f55, %f53;
	ld.shared.f32 	%f57, [%r6+60];
	ld.shared.f32 	%f58, [%r9+1920];
	fma.rn.f32 	%f59, %f57, %f58, %f56;
	ld.shared.f32 	%f60, [%r6+64];
	ld.shared.f32 	%f61, [%r9+2048];
	fma.rn.f32 	%f62, %f60, %f61, %f59;
	ld.shared.f32 	%f63, [%r6+68];
	ld.shared.f32 	%f64, [%r9+2176];
	fma.rn.f32 	%f65, %f63, %f64, %f62;
	ld.shared.f32 	%f66, [%r6+72];
	ld.shared.f32 	%f67, [%r9+2304];
	fma.rn.f32 	%f68, %f66, %f67, %f65;
	ld.shared.f32 	%f69, [%r6+76];
	ld.shared.f32 	%f70, [%r9+2432];
	fma.rn.f32 	%f71, %f69, %f70, %f68;
	ld.shared.f32 	%f72, [%r6+80];
	ld.shared.f32 	%f73, [%r9+2560];
	fma.rn.f32 	%f74, %f72, %f73, %f71;
	ld.shared.f32 	%f75, [%r6+84];
	ld.shared.f32 	%f76, [%r9+2688];
	fma.rn.f32 	%f77, %f75, %f76, %f74;
	ld.shared.f32 	%f78, [%r6+88];
	ld.shared.f32 	%f79, [%r9+2816];
	fma.rn.f32 	%f80, %f78, %f79, %f77;
	ld.shared.f32 	%f81, [%r6+92];
	ld.shared.f32 	%f82, [%r9+2944];
	fma.rn.f32 	%f83, %f81, %f82, %f80;
	ld.shared.f32 	%f84, [%r6+96];
	ld.shared.f32 	%f85, [%r9+3072];
	fma.rn.f32 	%f86, %f84, %f85, %f83;
	ld.shared.f32 	%f87, [%r6+100];
	ld.shared.f32 	%f88, [%r9+3200];
	fma.rn.f32 	%f89, %f87, %f88, %f86;
	ld.shared.f32 	%f90, [%r6+104];
	ld.shared.f32 	%f91, [%r9+3328];
	fma.rn.f32 	%f92, %f90, %f91, %f89;
	ld.shared.f32 	%f93, [%r6+108];
	ld.shared.f32 	%f94, [%r9+3456];
	fma.rn.f32 	%f95, %f93, %f94, %f92;
	ld.shared.f32 	%f96, [%r6+112];
	ld.shared.f32 	%f97, [%r9+3584];
	fma.rn.f32 	%f98, %f96, %f97, %f95;
	ld.shared.f32 	%f99, [%r6+116];
	ld.shared.f32 	%f100, [%r9+3712];
	fma.rn.f32 	%f101, %f99, %f100, %f98;
	ld.shared.f32 	%f102, [%r6+120];
	ld.shared.f32 	%f103, [%r9+3840];
	fma.rn.f32 	%f104, %f102, %f103, %f101;
	ld.shared.f32 	%f105, [%r6+124];
	ld.shared.f32 	%f106, [%r9+3968];
	fma.rn.f32 	%f110, %f105, %f106, %f104;
	bar.sync 	0;
	add.s32 	%r42, %r42, 1;
	setp.ne.s32 	%p8, %r42, 0;
	add.s32 	%r41, %r41, %r12;
	add.s32 	%r40, %r40, 32;
	add.s32 	%r39, %r39, 32;
	add.s32 	%r38, %r38, 32;
	@%p8 bra 	$L__BB0_2;
$L__BB0_7:
	setp.ge.s32 	%p9, %r2, %r24;
	setp.ge.s32 	%p10, %r5, %r26;
	or.pred  	%p11, %p9, %p10;
	@%p11 bra 	$L__BB0_9;
	mad.lo.s32 	%r37, %r26, %r2, %r5;
	cvta.to.global.u64 	%rd10, %rd6;
	mul.wide.s32 	%rd11, %r37, 4;
	add.s64 	%rd12, %rd10, %rd11;
	st.global.f32 	[%rd12], %f110;
$L__BB0_9:
	ret;

}


// ===== COMPILED SASS (sm_100) =====

	.target	sm_100

	.elftype	@"ET_EXEC"


//--------------------- .note.nv.tkinfo           --------------------------
	.section	.note.nv.tkinfo,"",@"SHT_NOTE"
	.sectionflags	@"SHF_NOTE_NV_TKINFO"
	.tkinfo
        /*0018*/ 	.word	0x00000002
        /*0030*/ 	.string	""
        /*0030*/ 	.string	"ptxas"
        /*0030*/ 	.string	"Cuda compilation tools, release 13.0, V13.0.88"
        /*0030*/ 	.string	"Build cuda_13.0.r13.0/compiler.36424714_0"
        /*0030*/ 	.string	"-arch sm_100 -m 64 "



//--------------------- .note.nv.cuinfo           --------------------------
	.section	.note.nv.cuinfo,"",@"SHT_NOTE"
	.sectionflags	@"SHF_NOTE_NV_CUINFO"
        /*0018*/ 	.short	0x0002
        /*001a*/ 	.short	0x0064
        /*001c*/ 	.short	0x0082
	.zero		2


//--------------------- .nv.info                  --------------------------
	.section	.nv.info,"",@"SHT_CUDA_INFO"
	.align	4


	//----- nvinfo : EIATTR_REGCOUNT
	.align		4
        /*0000*/ 	.byte	0x04, 0x2f
        /*0002*/ 	.short	(.L_1 - .L_0)
	.align		4
.L_0:
        /*0004*/ 	.word	index@(_Z20matrixMultiplyKernelPfS_S_iii)
        /*0008*/ 	.word	0x00000020


	//----- nvinfo : EIATTR_FRAME_SIZE
	.align		4
.L_1:
        /*000c*/ 	.byte	0x04, 0x11
        /*000e*/ 	.short	(.L_3 - .L_2)
	.align		4
.L_2:
        /*0010*/ 	.word	index@(_Z20matrixMultiplyKernelPfS_S_iii)
        /*0014*/ 	.word	0x00000000


	//----- nvinfo : EIATTR_MIN_STACK_SIZE
	.align		4
.L_3:
        /*0018*/ 	.byte	0x04, 0x12
        /*001a*/ 	.short	(.L_5 - .L_4)
	.align		4
.L_4:
        /*001c*/ 	.word	index@(_Z20matrixMultiplyKernelPfS_S_iii)
        /*0020*/ 	.word	0x00000000
.L_5:


//--------------------- .nv.compat                --------------------------
	.section	.nv.compat,"",@"SHT_CUDA_COMPAT_INFO"
	.align	4
        /*0000*/ 	.byte	0x02, 0x09, 0x00, 0x00, 0x02, 0x02, 0x01, 0x00, 0x02, 0x05, 0x05, 0x00, 0x03, 0x07, 0x01, 0x01
        /*0010*/ 	.byte	0x02, 0x03, 0x00, 0x00, 0x02, 0x06, 0x01, 0x00, 0x04, 0x0b, 0x08, 0x00, 0x09, 0x00, 0x00, 0x00
        /*0020*/ 	.byte	0x00, 0x00, 0x00, 0x00


//--------------------- .nv.info._Z20matrixMultiplyKernelPfS_S_iii --------------------------
	.section	.nv.info._Z20matrixMultiplyKernelPfS_S_iii,"",@"SHT_CUDA_INFO"
	.sectionflags	@""
	.align	4


	//----- nvinfo : EIATTR_CUDA_API_VERSION
	.align		4
        /*0000*/ 	.byte	0x04, 0x37
        /*0002*/ 	.short	(.L_7 - .L_6)
.L_6:
        /*0004*/ 	.word	0x00000082


	//----- nvinfo : EIATTR_KPARAM_INFO
	.align		4
.L_7:
        /*0008*/ 	.byte	0x04, 0x17
        /*000a*/ 	.short	(.L_9 - .L_8)
.L_8:
        /*000c*/ 	.word	0x00000000
        /*0010*/ 	.short	0x0005
        /*0012*/ 	.short	0x0020
        /*0014*/ 	.byte	0x00, 0xf0, 0x11, 0x00


	//----- nvinfo : EIATTR_KPARAM_INFO
	.align		4
.L_9:
        /*0018*/ 	.byte	0x04, 0x17
        /*001a*/ 	.short	(.L_11 - .L_10)
.L_10:
        /*001c*/ 	.word	0x00000000
        /*0020*/ 	.short	0x0004
        /*0022*/ 	.short	0x001c
        /*0024*/ 	.byte	0x00, 0xf0, 0x11, 0x00


	//----- nvinfo : EIATTR_KPARAM_INFO
	.align		4
.L_11:
        /*0028*/ 	.byte	0x04, 0x17
        /*002a*/ 	.short	(.L_13 - .L_12)
.L_12:
        /*002c*/ 	.word	0x00000000
        /*0030*/ 	.short	0x0003
        /*0032*/ 	.short	0x0018
        /*0034*/ 	.byte	0x00, 0xf0, 0x11, 0x00


	//----- nvinfo : EIATTR_KPARAM_INFO
	.align		4
.L_13:
        /*0038*/ 	.byte	0x04, 0x17
        /*003a*/ 	.short	(.L_15 - .L_14)
.L_14:
        /*003c*/ 	.word	0x00000000
        /*0040*/ 	.short	0x0002
        /*0042*/ 	.short	0x0010
        /*0044*/ 	.byte	0x00, 0xf5, 0x21, 0x00


	//----- nvinfo : EIATTR_KPARAM_INFO
	.align		4
.L_15:
        /*0048*/ 	.byte	0x04, 0x17
        /*004a*/ 	.short	(.L_17 - .L_16)
.L_16:
        /*004c*/ 	.word	0x00000000
        /*0050*/ 	.short	0x0001
        /*0052*/ 	.short	0x0008
        /*0054*/ 	.byte	0x00, 0xf5, 0x21, 0x00


	//----- nvinfo : EIATTR_KPARAM_INFO
	.align		4
.L_17:
        /*0058*/ 	.byte	0x04, 0x17
        /*005a*/ 	.short	(.L_19 - .L_18)
.L_18:
        /*005c*/ 	.word	0x00000000
        /*0060*/ 	.short	0x0000
        /*0062*/ 	.short	0x0000
        /*0064*/ 	.byte	0x00, 0xf5, 0x21, 0x00


	//----- nvinfo : EIATTR_SPARSE_MMA_MASK
	.align		4
.L_19:
        /*0068*/ 	.byte	0x03, 0x50
        /*006a*/ 	.short	0x0000


	//----- nvinfo : EIATTR_MAXREG_COUNT
	.align		4
        /*006c*/ 	.byte	0x03, 0x1b
        /*006e*/ 	.short	0x00ff


	//----- nvinfo : EIATTR_NUM_BARRIERS
	.align		4
        /*0070*/ 	.byte	0x02, 0x4c
        /*0072*/ 	.byte	0x01
	.zero		1


	//----- nvinfo : EIATTR_MERCURY_ISA_VERSION
	.align		4
        /*0074*/ 	.byte	0x03, 0x5f
        /*0076*/ 	.short	0x0101


	//----- nvinfo : EIATTR_VRC_CTA_INIT_COUNT
	.align		4
        /*0078*/ 	.byte	0x02, 0x4a
	.zero		1
	.zero		1


	//----- nvinfo : EIATTR_EXIT_INSTR_OFFSETS
	.align		4
        /*007c*/ 	.byte	0x04, 0x1c
        /*007e*/ 	.short	(.L_21 - .L_20)


	//   ....[0]....
.L_20:
        /*0080*/ 	.word	0x00000820


	//   ....[1]....
        /*0084*/ 	.word	0x00000870


	//----- nvinfo : EIATTR_CBANK_PARAM_SIZE
	.align		4
.L_21:
        /*0088*/ 	.byte	0x03, 0x19
        /*008a*/ 	.short	0x0024


	//----- nvinfo : EIATTR_PARAM_CBANK
	.align		4
        /*008c*/ 	.byte	0x04, 0x0a
        /*008e*/ 	.short	(.L_23 - .L_22)
	.align		4
.L_22:
        /*0090*/ 	.word	index@(.nv.constant0._Z20matrixMultiplyKernelPfS_S_iii)
        /*0094*/ 	.short	0x0380
        /*0096*/ 	.short	0x0024


	//----- nvinfo : EIATTR_SW_WAR
	.align		4
.L_23:
        /*0098*/ 	.byte	0x04, 0x36
        /*009a*/ 	.short	(.L_25 - .L_24)
.L_24:
        /*009c*/ 	.word	0x00000008
.L_25:


//--------------------- .nv.callgraph             --------------------------
	.section	.nv.callgraph,"",@"SHT_CUDA_CALLGRAPH"
	.align	4
	.sectionentsize	8
	.align		4
        /*0000*/ 	.word	0x00000000
	.align		4
        /*0004*/ 	.word	0xffffffff
	.align		4
        /*0008*/ 	.word	0x00000000
	.align		4
        /*000c*/ 	.word	0xfffffffe
	.align		4
        /*0010*/ 	.word	0x00000000
	.align		4
        /*0014*/ 	.word	0xfffffffd
	.align		4
        /*0018*/ 	.word	0x00000000
	.align		4
        /*001c*/ 	.word	0xfffffffc


//--------------------- .text._Z20matrixMultiplyKernelPfS_S_iii --------------------------
	.section	.text._Z20matrixMultiplyKernelPfS_S_iii,"ax",@progbits
	.align	128
        .global         _Z20matrixMultiplyKernelPfS_S_iii
        .type           _Z20matrixMultiplyKernelPfS_S_iii,@function
        .size           _Z20matrixMultiplyKernelPfS_S_iii,(.L_x_3 - _Z20matrixMultiplyKernelPfS_S_iii)
        .other          _Z20matrixMultiplyKernelPfS_S_iii,@"STO_CUDA_ENTRY STV_DEFAULT"
_Z20matrixMultiplyKernelPfS_S_iii:
.text._Z20matrixMultiplyKernelPfS_S_iii:
[----:B------:R-:W-:Y:S01]  /*0000*/  LDC R1, c[0x0][0x37c] ;  /* 0x0000df00ff017b82 */ /* 0x000fe20000000800 */
[----:B------:R-:W0:Y:S01]  /*0010*/  S2R R18, SR_CTAID.Y ;  /* 0x0000000000127919 */ /* 0x000e220000002600 */
[----:B------:R-:W1:Y:S01]  /*0020*/  LDCU UR10, c[0x0][0x39c] ;  /* 0x00007380ff0a77ac */ /* 0x000e620008000800 */
[----:B------:R-:W-:Y:S01]  /*0030*/  HFMA2 R23, -RZ, RZ, 0, 0 ;  /* 0x00000000ff177431 */ /* 0x000fe200000001ff */
[----:B------:R-:W0:Y:S01]  /*0040*/  S2R R17, SR_TID.Y ;  /* 0x0000000000117919 */ /* 0x000e220000002200 */
[----:B------:R-:W2:Y:S01]  /*0050*/  LDCU UR14, c[0x0][0x3a0] ;  /* 0x00007400ff0e77ac */ /* 0x000ea20008000800 */
[----:B------:R-:W3:Y:S01]  /*0060*/  S2R R2, SR_CTAID.X ;  /* 0x0000000000027919 */ /* 0x000ee20000002500 */
[----:B------:R-:W4:Y:S01]  /*0070*/  LDCU.64 UR8, c[0x0][0x358] ;  /* 0x00006b00ff0877ac */ /* 0x000f220008000a00 */
[----:B------:R-:W3:Y:S01]  /*0080*/  S2R R16, SR_TID.X ;  /* 0x0000000000107919 */ /* 0x000ee20000002100 */
[----:B-1----:R-:W-:Y:S01]  /*0090*/  UISETP.GE.AND UP0, UPT, UR10, 0x1, UPT ;  /* 0x000000010a00788c */ /* 0x002fe2000bf06270 */
[----:B0-----:R-:W-:-:S02]  /*00a0*/  LEA R18, R18, R17, 0x5 ;  /* 0x0000001112127211 */ /* 0x001fc400078e28ff */
[----:B---3--:R-:W-:-:S06]  /*00b0*/  LEA R19, R2, R16, 0x5 ;  /* 0x0000001002137211 */ /* 0x008fcc00078e28ff */
[----:B--2-4-:R-:W-:Y:S05]  /*00c0*/  BRA.U !UP0, `(.L_x_0) ;  /* 0x0000000508c87547 */ /* 0x014fea000b800000 */
[----:B------:R-:W0:Y:S01]  /*00d0*/  S2UR UR7, SR_CgaCtaId ;  /* 0x00000000000779c3 */ /* 0x000e220000008800 */
[----:B------:R-:W1:Y:S01]  /*00e0*/  LDCU UR11, c[0x0][0x3a0] ;  /* 0x00007400ff0b77ac */ /* 0x000e620008000800 */
[----:B------:R-:W-:Y:S01]  /*00f0*/  MOV R23, RZ ;  /* 0x000000ff00177202 */ /* 0x000fe20000000f00 */
[----:B------:R-:W-:Y:S01]  /*0100*/  IMAD R6, R18, UR10, R16 ;  /* 0x0000000a12067c24 */ /* 0x000fe2000f8e0210 */
[----:B------:R-:W-:Y:S01]  /*0110*/  UMOV UR5, 0x400 ;  /* 0x0000040000057882 */ /* 0x000fe20000000000 */
[----:B------:R-:W-:-:S03]  /*0120*/  UIADD3 UR4, UPT, UPT, UR10, 0x1f, URZ ;  /* 0x0000001f0a047890 */ /* 0x000fc6000fffe0ff */
[----:B------:R-:W2:Y:S01]  /*0130*/  LDC R0, c[0x0][0x3a0] ;  /* 0x0000e800ff007b82 */ /* 0x000ea20000000800 */
[----:B------:R-:W-:Y:S02]  /*0140*/  UIADD3 UR6, UPT, UPT, UR5, 0x1000, URZ ;  /* 0x0000100005067890 */ /* 0x000fe4000fffe0ff */
[----:B------:R-:W-:Y:S01]  /*0150*/  USHF.R.U32.HI UR4, URZ, 0x5, UR4 ;  /* 0x00000005ff047899 */ /* 0x000fe20008011604 */
[----:B------:R-:W3:Y:S04]  /*0160*/  LDCU.64 UR12, c[0x0][0x398] ;  /* 0x00007300ff0c77ac */ /* 0x000ee80008000a00 */
[----:B------:R-:W4:Y:S01]  /*0170*/  LDC.64 R20, c[0x0][0x380] ;  /* 0x0000e000ff147b82 */ /* 0x000f220000000a00 */
[----:B------:R-:W-:Y:S01]  /*0180*/  UIADD3 UR4, UPT, UPT, -UR4, URZ, URZ ;  /* 0x000000ff04047290 */ /* 0x000fe2000fffe1ff */
[----:B-1----:R-:W-:Y:S01]  /*0190*/  IMAD R7, R17, UR11, R16 ;  /* 0x0000000b11077c24 */ /* 0x002fe2000f8e0210 */
[----:B0-----:R-:W-:-:S04]  /*01a0*/  ULEA UR5, UR7, UR5, 0x18 ;  /* 0x0000000507057291 */ /* 0x001fc8000f8ec0ff */
[----:B------:R-:W-:Y:S01]  /*01b0*/  LEA R7, R2, R7, 0x5 ;  /* 0x0000000702077211 */ /* 0x000fe200078e28ff */
[----:B------:R-:W-:Y:S01]  /*01c0*/  ULEA UR6, UR7, UR6, 0x18 ;  /* 0x0000000607067291 */ /* 0x000fe2000f8ec0ff */
[----:B------:R-:W-:-:S05]  /*01d0*/  LEA R5, R17, UR5, 0x7 ;  /* 0x0000000511057c11 */ /* 0x000fca000f8e38ff */
[C---:B------:R-:W-:Y:S02]  /*01e0*/  LEA R3, R16.reuse, UR6, 0x2 ;  /* 0x0000000610037c11 */ /* 0x040fe4000f8e10ff */
[----:B------:R-:W-:Y:S02]  /*01f0*/  LEA R4, R16, R5, 0x2 ;  /* 0x0000000510047211 */ /* 0x000fe400078e10ff */
[----:B---3--:R-:W-:-:S07]  /*0200*/  LEA R2, R17, R3, 0x7 ;  /* 0x0000000311027211 */ /* 0x008fce00078e38ff */
.L_x_1:
[----:B------:R-:W-:Y:S01]  /*0210*/  ISETP.GE.AND P0, PT, R17, UR13, PT ;  /* 0x0000000d11007c0c */ /* 0x000fe2000bf06270 */
[----:B------:R-:W-:Y:S01]  /*0220*/  HFMA2 R29, -RZ, RZ, 0, 0 ;  /* 0x00000000ff1d7431 */ /* 0x000fe200000001ff */
[----:B------:R-:W-:Y:S01]  /*0230*/  ISETP.GE.AND P1, PT, R16, UR13, PT ;  /* 0x0000000d10007c0c */ /* 0x000fe2000bf26270 */
[----:B----4-:R-:W-:Y:S01]  /*0240*/  IMAD.WIDE R8, R6, 0x4, R20 ;  /* 0x0000000406087825 */ /* 0x010fe200078e0214 */
[----:B--2---:R-:W-:Y:S02]  /*0250*/  ISETP.GE.OR P0, PT, R19, R0, P0 ;  /* 0x000000001300720c */ /* 0x004fe40000706670 */
[----:B------:R-:W-:Y:S02]  /*0260*/  ISETP.GE.OR P1, PT, R18, UR12, P1 ;  /* 0x0000000c12007c0c */ /* 0x000fe40008f26670 */
[----:B------:R-:W-:-:S09]  /*0270*/  MOV R27, RZ ;  /* 0x000000ff001b7202 */ /* 0x000fd20000000f00 */
[----:B------:R-:W0:Y:S02]  /*0280*/  @!P0 LDC.64 R10, c[0x0][0x388] ;  /* 0x0000e200ff0a8b82 */ /* 0x000e240000000a00 */
[----:B------:R-:W2:Y:S01]  /*0290*/  @!P1 LDG.E R27, desc[UR8][R8.64] ;  /* 0x00000008081b9981 */ /* 0x000ea2000c1e1900 */
[----:B0-----:R-:W-:-:S05]  /*02a0*/  @!P0 IMAD.WIDE R10, R7, 0x4, R10 ;  /* 0x00000004070a8825 */ /* 0x001fca00078e020a */
[----:B------:R-:W3:Y:S04]  /*02b0*/  @!P0 LDG.E R29, desc[UR8][R10.64] ;  /* 0x000000080a1d8981 */ /* 0x000ee8000c1e1900 */
[----:B--2---:R-:W-:Y:S04]  /*02c0*/  STS [R4], R27 ;  /* 0x0000001b04007388 */ /* 0x004fe80000000800 */
[----:B---3--:R-:W-:Y:S01]  /*02d0*/  STS [R2], R29 ;  /* 0x0000001d02007388 */ /* 0x008fe20000000800 */
[----:B------:R-:W-:Y:S06]  /*02e0*/  BAR.SYNC.DEFER_BLOCKING 0x0 ;  /* 0x0000000000007b1d */ /* 0x000fec0000010000 */
[----:B------:R-:W-:Y:S04]  /*02f0*/  LDS R22, [R3] ;  /* 0x0000000003167984 */ /* 0x000fe80000000800 */
[----:B------:R-:W0:Y:S04]  /*0300*/  LDS.128 R12, [R5] ;  /* 0x00000000050c7984 */ /* 0x000e280000000c00 */
[----:B------:R-:W1:Y:S04]  /*0310*/  LDS R26, [R3+0x80] ;  /* 0x00008000031a7984 */ /* 0x000e680000000800 */
[----:B------:R-:W2:Y:S04]  /*0320*/  LDS R25, [R3+0x100] ;  /* 0x0001000003197984 */ /* 0x000ea80000000800 */
[----:B------:R-:W3:Y:S04]  /*0330*/  LDS R24, [R3+0x180] ;  /* 0x0001800003187984 */ /* 0x000ee80000000800 */
[----:B------:R-:W-:Y:S01]  /*0340*/  LDS.128 R8, [R5+0x10] ;  /* 0x0000100005087984 */ /* 0x000fe20000000c00 */
[----:B0-----:R-:W-:-:S03]  /*0350*/  FFMA R12, R12, R22, R23 ;  /* 0x000000160c0c7223 */ /* 0x001fc60000000017 */
[----:B------:R-:W0:Y:S01]  /*0360*/  LDS R23, [R3+0x200] ;  /* 0x0002000003177984 */ /* 0x000e220000000800 */
[----:B-1----:R-:W-:-:S03]  /*0370*/  FFMA R12, R26, R13, R12 ;  /* 0x0000000d1a0c7223 */ /* 0x002fc6000000000c */
[----:B------:R-:W1:Y:S01]  /*0380*/  LDS R22, [R3+0x280] ;  /* 0x0002800003167984 */ /* 0x000e620000000800 */
[----:B--2---:R-:W-:-:S03]  /*0390*/  FFMA R13, R25, R14, R12 ;  /* 0x0000000e190d7223 */ /* 0x004fc6000000000c */
[----:B------:R-:W2:Y:S01]  /*03a0*/  LDS R25, [R3+0x300] ;  /* 0x0003000003197984 */ /* 0x000ea20000000800 */
[----:B---3--:R-:W-:-:S03]  /*03b0*/  FFMA R13, R24, R15, R13 ;  /* 0x0000000f180d7223 */ /* 0x008fc6000000000d */
[----:B------:R-:W3:Y:S04]  /*03c0*/  LDS R24, [R3+0x380] ;  /* 0x0003800003187984 */ /* 0x000ee80000000800 */
[----:B------:R-:W-:Y:S01]  /*03d0*/  LDS R26, [R3+0xb80] ;  /* 0x000b8000031a7984 */ /* 0x000fe20000000800 */
[----:B0-----:R-:W-:-:S03]  /*03e0*/  FFMA R27, R8, R23, R13 ;  /* 0x00000017081b7223 */ /* 0x001fc6000000000d */
[----:B------:R-:W-:Y:S04]  /*03f0*/  LDS R23, [R3+0x400] ;  /* 0x0004000003177984 */ /* 0x000fe80000000800 */
[----:B------:R-:W0:Y:S01]  /*0400*/  LDS.128 R12, [R5+0x20] ;  /* 0x00002000050c7984 */ /* 0x000e220000000c00 */
[----:B-1----:R-:W-:-:S03]  /*0410*/  FFMA R8, R22, R9, R27 ;  /* 0x0000000916087223 */ /* 0x002fc6000000001b */
[----:B------:R-:W1:Y:S01]  /*0420*/  LDS R22, [R3+0x480] ;  /* 0x0004800003167984 */ /* 0x000e620000000800 */
[----:B--2---:R-:W-:-:S03]  /*0430*/  FFMA R9, R25, R10, R8 ;  /* 0x0000000a19097223 */ /* 0x004fc60000000008 */
[----:B------:R-:W2:Y:S01]  /*0440*/  LDS R25, [R3+0x500] ;  /* 0x0005000003197984 */ /* 0x000ea20000000800 */
[----:B---3--:R-:W-:-:S03]  /*0450*/  FFMA R9, R24, R11, R9 ;  /* 0x0000000b18097223 */ /* 0x008fc60000000009 */
[----:B------:R-:W3:Y:S01]  /*0460*/  LDS R24, [R3+0x580] ;  /* 0x0005800003187984 */ /* 0x000ee20000000800 */
        /* <DEDUP_REMOVED lines=26> */
[----:B------:R-:W-:Y:S04]  /*0610*/  LDS R27, [R3+0xc00] ;  /* 0x000c0000031b7984 */ /* 0x000fe80000000800 */
[----:B------:R-:W-:Y:S01]  /*0620*/  LDS R24, [R3+0xc80] ;  /* 0x000c800003187984 */ /* 0x000fe20000000800 */
[----:B0-----:R-:W-:-:S03]  /*0630*/  FFMA R23, R8, R23, R13 ;  /* 0x0000001708177223 */ /* 0x001fc6000000000d */
[----:B------:R-:W0:Y:S01]  /*0640*/  LDS.128 R12, [R5+0x60] ;  /* 0x00006000050c7984 */ /* 0x000e220000000c00 */
[----:B-1----:R-:W-:-:S03]  /*0650*/  FFMA R22, R22, R9, R23 ;  /* 0x0000000916167223 */ /* 0x002fc60000000017 */
[----:B------:R-:W1:Y:S01]  /*0660*/  LDS R23, [R3+0xd00] ;  /* 0x000d000003177984 */ /* 0x000e620000000800 */
[----:B--2---:R-:W-:-:S03]  /*0670*/  FFMA R25, R25, R10, R22 ;  /* 0x0000000a19197223 */ /* 0x004fc60000000016 */
[----:B------:R-:W2:Y:S01]  /*0680*/  LDS R22, [R3+0xd80] ;  /* 0x000d800003167984 */ /* 0x000ea20000000800 */
[----:B------:R-:W-:-:S03]  /*0690*/  FFMA R11, R26, R11, R25 ;  /* 0x0000000b1a0b7223 */ /* 0x000fc60000000019 */
[----:B------:R-:W-:Y:S01]  /*06a0*/  LDS R25, [R3+0xe00] ;  /* 0x000e000003197984 */ /* 0x000fe20000000800 */
[----:B0-----:R-:W-:-:S03]  /*06b0*/  FFMA R27, R12, R27, R11 ;  /* 0x0000001b0c1b7223 */ /* 0x001fc6000000000b */
[----:B------:R-:W0:Y:S01]  /*06c0*/  LDS.128 R8, [R5+0x70] ;  /* 0x0000700005087984 */ /* 0x000e220000000c00 */
[----:B------:R-:W-:-:S03]  /*06d0*/  FFMA R24, R24, R13, R27 ;  /* 0x0000000d18187223 */ /* 0x000fc6000000001b */
[----:B------:R-:W3:Y:S04]  /*06e0*/  LDS R27, [R3+0xe80] ;  /* 0x000e8000031b7984 */ /* 0x000ee80000000800 */
[----:B------:R-:W4:Y:S04]  /*06f0*/  LDS R13, [R3+0xf00] ;  /* 0x000f0000030d7984 */ /* 0x000f280000000800 */
[----:B------:R-:W5:Y:S01]  /*0700*/  LDS R12, [R3+0xf80] ;  /* 0x000f8000030c7984 */ /* 0x000f620000000800 */
[----:B-1----:R-:W-:Y:S01]  /*0710*/  FFMA R23, R23, R14, R24 ;  /* 0x0000000e17177223 */ /* 0x002fe20000000018 */
[----:B------:R-:W-:-:S03]  /*0720*/  UIADD3 UR4, UPT, UPT, UR4, 0x1, URZ ;  /* 0x0000000104047890 */ /* 0x000fc6000fffe0ff */
[----:B--2---:R-:W-:Y:S01]  /*0730*/  FFMA R15, R22, R15, R23 ;  /* 0x0000000f160f7223 */ /* 0x004fe20000000017 */
[----:B------:R-:W-:Y:S01]  /*0740*/  UISETP.NE.AND UP0, UPT, UR4, URZ, UPT ;  /* 0x000000ff0400728c */ /* 0x000fe2000bf05270 */
[----:B------:R-:W-:Y:S02]  /*0750*/  IADD3 R17, PT, PT, R17, 0x20, RZ ;  /* 0x0000002011117810 */ /* 0x000fe40007ffe0ff */
[----:B------:R-:W-:Y:S02]  /*0760*/  IADD3 R6, PT, PT, R6, 0x20, RZ ;  /* 0x0000002006067810 */ /* 0x000fe40007ffe0ff */
[----:B------:R-:W-:Y:S02]  /*0770*/  IADD3 R16, PT, PT, R16, 0x20, RZ ;  /* 0x0000002010107810 */ /* 0x000fe40007ffe0ff */
[----:B------:R-:W-:Y:S01]  /*0780*/  LEA R7, R0, R7, 0x5 ;  /* 0x0000000700077211 */ /* 0x000fe200078e28ff */
[----:B0-----:R-:W-:-:S04]  /*0790*/  FFMA R8, R8, R25, R15 ;  /* 0x0000001908087223 */ /* 0x001fc8000000000f */
[----:B---3--:R-:W-:-:S04]  /*07a0*/  FFMA R8, R27, R9, R8 ;  /* 0x000000091b087223 */ /* 0x008fc80000000008 */
[----:B----4-:R-:W-:-:S04]  /*07b0*/  FFMA R13, R13, R10, R8 ;  /* 0x0000000a0d0d7223 */ /* 0x010fc80000000008 */
[----:B-----5:R-:W-:Y:S01]  /*07c0*/  FFMA R23, R12, R11, R13 ;  /* 0x0000000b0c177223 */ /* 0x020fe2000000000d */
[----:B------:R-:W-:Y:S06]  /*07d0*/  BAR.SYNC.DEFER_BLOCKING 0x0 ;  /* 0x0000000000007b1d */ /* 0x000fec0000010000 */
[----:B------:R-:W-:Y:S05]  /*07e0*/  BRA.U UP0, `(.L_x_1) ;  /* 0xfffffff900887547 */ /* 0x000fea000b83ffff */
.L_x_0:
[----:B------:R-:W0:Y:S01]  /*07f0*/  LDCU UR4, c[0x0][0x398] ;  /* 0x00007300ff0477ac */ /* 0x000e220008000800 */
[----:B------:R-:W-:-:S04]  /*0800*/  ISETP.GE.AND P0, PT, R19, UR14, PT ;  /* 0x0000000e13007c0c */ /* 0x000fc8000bf06270 */
[----:B0-----:R-:W-:-:S13]  /*0810*/  ISETP.GE.OR P0, PT, R18, UR4, P0 ;  /* 0x0000000412007c0c */ /* 0x001fda0008706670 */
[----:B------:R-:W-:Y:S05]  /*0820*/  @P0 EXIT ;  /* 0x000000000000094d */ /* 0x000fea0003800000 */
[----:B------:R-:W0:Y:S01]  /*0830*/  LDC.64 R2, c[0x0][0x390] ;  /* 0x0000e400ff027b82 */ /* 0x000e220000000a00 */
[----:B------:R-:W-:-:S04]  /*0840*/  IMAD R19, R18, UR14, R19 ;  /* 0x0000000e12137c24 */ /* 0x000fc8000f8e0213 */
[----:B0-----:R-:W-:-:S05]  /*0850*/  IMAD.WIDE R2, R19, 0x4, R2 ;  /* 0x0000000413027825 */ /* 0x001fca00078e0202 */
[----:B------:R-:W-:Y:S01]  /*0860*/  STG.E desc[UR8][R2.64], R23 ;  /* 0x0000001702007986 */ /* 0x000fe2000c101908 */
[----:B------:R-:W-:Y:S05]  /*0870*/  EXIT ;  /* 0x000000000000794d */ /* 0x000fea0003800000 */
.L_x_2:
[----:B------:R-:W-:-:S00]  /*0880*/  BRA `(.L_x_2) ;  /* 0xfffffffc00fc7947 */ /* 0x000fc0000383ffff */
[----:B------:R-:W-:-:S00]  /*0890*/  NOP ;  /* 0x0000000000007918 */ /* 0x000fc00000000000 */
        /* <DEDUP_REMOVED lines=14> */
.L_x_3:


//--------------------- .nv.shared._Z20matrixMultiplyKernelPfS_S_iii --------------------------
	.section	.nv.shared._Z20matrixMultiplyKernelPfS_S_iii,"aw",@nobits
	.sectionflags	@""
	.align	4
.nv.shared._Z20matrixMultiplyKernelPfS_S_iii:
	.zero		9216


//--------------------- .nv.shared.reserved.0     --------------------------
	.section	.nv.shared.reserved.0,"aw",@nobits
	.weak		__nv_reservedSMEM_offset_0_alias
	.size		__nv_reservedSMEM_offset_0_alias, 0, 64
	.other		__nv_reservedSMEM_offset_0_alias,@"STO_CUDA_RESERVED_SHARED STV_DEFAULT"
__nv_reservedSMEM_offset_0_alias:
	.zero		0
	.zero		64


//--------------------- .nv.constant0._Z20matrixMultiplyKernelPfS_S_iii --------------------------
	.section	.nv.constant0._Z20matrixMultiplyKernelPfS_S_iii,"a",@progbits
	.sectionflags	@""
	.align	4
.nv.constant0._Z20matrixMultiplyKernelPfS_S_iii:
	.zero		932


//--------------------- SYMBOLS --------------------------

	.type		.nv.reservedSmem.offset0,@object
	.size		.nv.reservedSmem.offset0,0x4
	.type		.nv.reservedSmem.cap,@object
	.size		.nv.reservedSmem.cap,0x4
